//
// Generated by NVIDIA NVVM Compiler
//
// Compiler Build ID: CL-36424714
// Cuda compilation tools, release 13.0, V13.0.88
// Based on NVVM 20.0.0
//

.version 9.0
.target sm_100
.address_size 64

	// .globl	_Z8mykernelv
.extern .func  (.param .b32 func_retval0) vprintf
(
	.param .b64 vprintf_param_0,
	.param .b64 vprintf_param_1
)
;
// _ZZ8mykernelvE1s has been demoted
.global .align 1 .b8 $str[30] = {10, 32, 98, 108, 111, 99, 107, 32, 105, 100, 61, 32, 37, 100, 32, 115, 32, 61, 32, 37, 100, 32, 105, 100, 32, 61, 32, 37, 100};

.visible .entry _Z8mykernelv()
{
	.local .align 8 .b8 	__local_depot0[16];
	.reg .b64 	%SP;
	.reg .b64 	%SPL;
	.reg .pred 	%p<6>;
	.reg .b32 	%r<14>;
	.reg .b64 	%rd<9>;
	// demoted variable
	.shared .align 4 .u32 _ZZ8mykernelvE1s;
	mov.u64 	%SPL, __local_depot0;
	cvta.local.u64 	%SP, %SPL;
	add.u64 	%rd2, %SP, 0;
	add.u64 	%rd1, %SPL, 0;
	mov.u32 	%r1, %tid.x;
	mov.u32 	%r2, %ctaid.x;
	setp.ne.s32 	%p1, %r2, 0;
	@%p1 bra 	$L__BB0_5;
	setp.eq.s32 	%p4, %r1, 2;
	@%p4 bra 	$L__BB0_4;
	setp.ne.s32 	%p5, %r1, 0;
	@%p5 bra 	$L__BB0_9;
	mov.b32 	%r13, 0;
	st.shared.u32 	[_ZZ8mykernelvE1s], %r13;
	bra.uni 	$L__BB0_9;
$L__BB0_4:
	ld.shared.u32 	%r8, [_ZZ8mykernelvE1s];
	mov.b32 	%r9, 0;
	st.local.v2.u32 	[%rd1], {%r9, %r8};
	mov.b32 	%r10, 2;
	st.local.u32 	[%rd1+8], %r10;
	mov.u64 	%rd6, $str;
	cvta.global.u64 	%rd7, %rd6;
	{ // callseq 1, 0
	.param .b64 param0;
	st.param.b64 	[param0], %rd7;
	.param .b64 param1;
	st.param.b64 	[param1], %rd2;
	.param .b32 retval0;
	call.uni (retval0), 
	vprintf, 
	(
	param0, 
	param1
	);
	ld.param.b32 	%r11, [retval0];
	} // callseq 1
	bra.uni 	$L__BB0_9;
$L__BB0_5:
	setp.eq.s32 	%p2, %r1, 19;
	@%p2 bra 	$L__BB0_8;
	setp.ne.s32 	%p3, %r1, 5;
	@%p3 bra 	$L__BB0_9;
	mov.b32 	%r7, 5;
	st.shared.u32 	[_ZZ8mykernelvE1s], %r7;
	bra.uni 	$L__BB0_9;
$L__BB0_8:
	ld.shared.u32 	%r3, [_ZZ8mykernelvE1s];
	st.local.v2.u32 	[%rd1], {%r2, %r3};
	mov.b32 	%r4, 19;
	st.local.u32 	[%rd1+8], %r4;
	mov.u64 	%rd3, $str;
	cvta.global.u64 	%rd4, %rd3;
	{ // callseq 0, 0
	.param .b64 param0;
	st.param.b64 	[param0], %rd4;
	.param .b64 param1;
	st.param.b64 	[param1], %rd2;
	.param .b32 retval0;
	call.uni (retval0), 
	vprintf, 
	(
	param0, 
	param1
	);
	ld.param.b32 	%r5, [retval0];
	} // callseq 0
$L__BB0_9:
	ret;

}


// ===== COMPILED SASS (sm_100) =====

	.target	sm_100

	.elftype	@"ET_EXEC"


//--------------------- .note.nv.tkinfo           --------------------------
	.section	.note.nv.tkinfo,"",@"SHT_NOTE"
	.sectionflags	@"SHF_NOTE_NV_TKINFO"
	.tkinfo
        /*0018*/ 	.word	0x00000002
        /*0030*/ 	.string	""
        /*0030*/ 	.string	"ptxas"
        /*0030*/ 	.string	"Cuda compilation tools, release 13.0, V13.0.88"
        /*0030*/ 	.string	"Build cuda_13.0.r13.0/compiler.36424714_0"
        /*0030*/ 	.string	"-arch sm_100 -m 64 "



//--------------------- .note.nv.cuinfo           --------------------------
	.section	.note.nv.cuinfo,"",@"SHT_NOTE"
	.sectionflags	@"SHF_NOTE_NV_CUINFO"
        /*0018*/ 	.short	0x0002
        /*001a*/ 	.short	0x0064
        /*001c*/ 	.short	0x0082
	.zero		2


//--------------------- .nv.info                  --------------------------
	.section	.nv.info,"",@"SHT_CUDA_INFO"
	.align	4


	//----- nvinfo : EIATTR_REGCOUNT
	.align		4
        /*0000*/ 	.byte	0x04, 0x2f
        /*0002*/ 	.short	(.L_2 - .L_1)
	.align		4
.L_1:
        /*0004*/ 	.word	index@(_Z8mykernelv)
        /*0008*/ 	.word	0x00000018


	//----- nvinfo : EIATTR_FRAME_SIZE
	.align		4
.L_2:
        /*000c*/ 	.byte	0x04, 0x11
        /*000e*/ 	.short	(.L_4 - .L_3)
	.align		4
.L_3:
        /*0010*/ 	.word	index@(_Z8mykernelv)
        /*0014*/ 	.word	0x00000010


	//----- nvinfo : EIATTR_MIN_STACK_SIZE
	.align		4
.L_4:
        /*0018*/ 	.byte	0x04, 0x12
        /*001a*/ 	.short	(.L_6 - .L_5)
	.align		4
.L_5:
        /*001c*/ 	.word	index@(_Z8mykernelv)
        /*0020*/ 	.word	0x00000010
.L_6:


//--------------------- .nv.compat                --------------------------
	.section	.nv.compat,"",@"SHT_CUDA_COMPAT_INFO"
	.align	4
        /*0000*/ 	.byte	0x02, 0x09, 0x00, 0x00, 0x02, 0x02, 0x01, 0x00, 0x02, 0x05, 0x05, 0x00, 0x03, 0x07, 0x01, 0x01
        /*0010*/ 	.byte	0x02, 0x03, 0x00, 0x00, 0x02, 0x06, 0x01, 0x00, 0x04, 0x0b, 0x08, 0x00, 0x09, 0x00, 0x00, 0x00
        /*0020*/ 	.byte	0x00, 0x00, 0x00, 0x00


//--------------------- .nv.info._Z8mykernelv     --------------------------
	.section	.nv.info._Z8mykernelv,"",@"SHT_CUDA_INFO"
	.sectionflags	@""
	.align	4


	//----- nvinfo : EIATTR_CUDA_API_VERSION
	.align		4
        /*0000*/ 	.byte	0x04, 0x37
        /*0002*/ 	.short	(.L_8 - .L_7)
.L_7:
        /*0004*/ 	.word	0x00000082


	//----- nvinfo : EIATTR_SPARSE_MMA_MASK
	.align		4
.L_8:
        /*0008*/ 	.byte	0x03, 0x50
        /*000a*/ 	.short	0x0000


	//----- nvinfo : EIATTR_MAXREG_COUNT
	.align		4
        /*000c*/ 	.byte	0x03, 0x1b
        /*000e*/ 	.short	0x00ff


	//----- nvinfo : EIATTR_EXTERNS
	.align		4
        /*0010*/ 	.byte	0x04, 0x0f
        /*0012*/ 	.short	(.L_10 - .L_9)


	//   ....[0]....
	.align		4
.L_9:
        /*0014*/ 	.word	index@(vprintf)


	//----- nvinfo : EIATTR_MERCURY_ISA_VERSION
	.align		4
.L_10:
        /*0018*/ 	.byte	0x03, 0x5f
        /*001a*/ 	.short	0x0101


	//----- nvinfo : EIATTR_VRC_CTA_INIT_COUNT
	.align		4
        /*001c*/ 	.byte	0x02, 0x4a
	.zero		1
	.zero		1


	//----- nvinfo : EIATTR_SYSCALL_OFFSETS
	.align		4
        /*0020*/ 	.byte	0x04, 0x46
        /*0022*/ 	.short	(.L_12 - .L_11)


	//   ....[0]....
.L_11:
        /*0024*/ 	.word	0x00000210


	//   ....[1]....
        /*0028*/ 	.word	0x000003a0


	//----- nvinfo : EIATTR_EXIT_INSTR_OFFSETS
	.align		4
.L_12:
        /*002c*/ 	.byte	0x04, 0x1c
        /*002e*/ 	.short	(.L_14 - .L_13)


	//   ....[0]....
.L_13:
        /*0030*/ 	.word	0x000000d0


	//   ....[1]....
        /*0034*/ 	.word	0x00000120


	//   ....[2]....
        /*0038*/ 	.word	0x00000220


	//   ....[3]....
        /*003c*/ 	.word	0x00000260


	//   ....[4]....
        /*0040*/ 	.word	0x000002c0


	//   ....[5]....
        /*0044*/ 	.word	0x000003b0


	//----- nvinfo : EIATTR_CRS_STACK_SIZE
	.align		4
.L_14:
        /*0048*/ 	.byte	0x04, 0x1e
        /*004a*/ 	.short	(.L_16 - .L_15)
.L_15:
        /*004c*/ 	.word	0x00000000


	//----- nvinfo : EIATTR_SW_WAR
	.align		4
.L_16:
        /*0050*/ 	.byte	0x04, 0x36
        /*0052*/ 	.short	(.L_18 - .L_17)
.L_17:
        /*0054*/ 	.word	0x00000008
.L_18:


//--------------------- .nv.callgraph             --------------------------
	.section	.nv.callgraph,"",@"SHT_CUDA_CALLGRAPH"
	.align	4
	.sectionentsize	8
	.align		4
        /*0000*/ 	.word	0x00000000
	.align		4
        /*0004*/ 	.word	0xffffffff
	.align		4
        /*0008*/ 	.word	index@(_Z8mykernelv)
	.align		4
        /*000c*/ 	.word	index@(vprintf)
	.align		4
        /*0010*/ 	.word	0x00000000
	.align		4
        /*0014*/ 	.word	0xfffffffe
	.align		4
        /*0018*/ 	.word	0x00000000
	.align		4
        /*001c*/ 	.word	0xfffffffd
	.align		4
        /*0020*/ 	.word	0x00000000
	.align		4
        /*0024*/ 	.word	0xfffffffc


//--------------------- .nv.constant4             --------------------------
	.section	.nv.constant4,"a",@progbits
	.align	8
	.align		8
.nv.constant4:
        /*0000*/ 	.dword	vprintf
	.align		8
        /*0008*/ 	.dword	$str


//--------------------- .text._Z8mykernelv        --------------------------
	.section	.text._Z8mykernelv,"ax",@progbits
	.align	128
        .global         _Z8mykernelv
        .type           _Z8mykernelv,@function
        .size           _Z8mykernelv,(.L_x_6 - _Z8mykernelv)
        .other          _Z8mykernelv,@"STO_CUDA_ENTRY STV_DEFAULT"
_Z8mykernelv:
.text._Z8mykernelv:
[----:B------:R-:W0:Y:S01]  /*0000*/  LDC R1, c[0x0][0x37c] ;  /* 0x0000df00ff017b82 */ /* 0x000e220000000800 */
[----:B------:R-:W1:Y:S01]  /*0010*/  S2R R2, SR_CTAID.X ;  /* 0x0000000000027919 */ /* 0x000e620000002500 */
[----:B------:R-:W2:Y:S01]  /*0020*/  LDCU UR4, c[0x0][0x2f8] ;  /* 0x00005f00ff0477ac */ /* 0x000ea20008000800 */
[----:B0-----:R-:W-:Y:S01]  /*0030*/  VIADD R1, R1, 0xfffffff0 ;  /* 0xfffffff001017836 */ /* 0x001fe20000000000 */
[----:B------:R-:W0:Y:S01]  /*0040*/  S2R R0, SR_TID.X ;  /* 0x0000000000007919 */ /* 0x000e220000002100 */
[----:B------:R-:W3:Y:S03]  /*0050*/  LDCU UR5, c[0x0][0x2fc] ;  /* 0x00005f80ff0577ac */ /* 0x000ee60008000800 */
[----:B--2---:R-:W-:-:S05]  /*0060*/  IADD3 R6, P1, PT, R1, UR4, RZ ;  /* 0x0000000401067c10 */ /* 0x004fca000ff3e0ff */
[----:B---3--:R-:W-:Y:S01]  /*0070*/  IMAD.X R7, RZ, RZ, UR5, P1 ;  /* 0x00000005ff077e24 */ /* 0x008fe200088e06ff */
[----:B-1----:R-:W-:-:S13]  /*0080*/  ISETP.NE.AND P0, PT, R2, RZ, PT ;  /* 0x000000ff0200720c */ /* 0x002fda0003f05270 */
[----:B0-----:R-:W-:Y:S05]  /*0090*/  @P0 BRA `(.L_x_0) ;  /* 0x0000000000640947 */ /* 0x001fea0003800000 */
[----:B------:R-:W-:-:S13]  /*00a0*/  ISETP.NE.AND P0, PT, R0, 0x2, PT ;  /* 0x000000020000780c */ /* 0x000fda0003f05270 */
[----:B------:R-:W-:Y:S05]  /*00b0*/  @!P0 BRA `(.L_x_1) ;  /* 0x00000000001c8947 */ /* 0x000fea0003800000 */
[----:B------:R-:W-:-:S13]  /*00c0*/  ISETP.NE.AND P0, PT, R0, RZ, PT ;  /* 0x000000ff0000720c */ /* 0x000fda0003f05270 */
[----:B------:R-:W-:Y:S05]  /*00d0*/  @P0 EXIT ;  /* 0x000000000000094d */ /* 0x000fea0003800000 */
[----:B------:R-:W0:Y:S01]  /*00e0*/  S2UR UR5, SR_CgaCtaId ;  /* 0x00000000000579c3 */ /* 0x000e220000008800 */
[----:B------:R-:W-:Y:S02]  /*00f0*/  UMOV UR4, 0x400 ;  /* 0x0000040000047882 */ /* 0x000fe40000000000 */
[----:B0-----:R-:W-:-:S09]  /*0100*/  ULEA UR4, UR5, UR4, 0x18 ;  /* 0x0000000405047291 */ /* 0x001fd2000f8ec0ff */
[----:B------:R-:W-:Y:S01]  /*0110*/  STS [UR4], RZ ;  /* 0x000000ffff007988 */ /* 0x000fe20008000804 */
[----:B------:R-:W-:Y:S05]  /*0120*/  EXIT ;  /* 0x000000000000794d */ /* 0x000fea0003800000 */
.L_x_1:
[----:B------:R-:W0:Y:S01]  /*0130*/  S2UR UR5, SR_CgaCtaId ;  /* 0x00000000000579c3 */ /* 0x000e220000008800 */
[----:B------:R-:W-:Y:S01]  /*0140*/  UMOV UR4, 0x400 ;  /* 0x0000040000047882 */ /* 0x000fe20000000000 */
[----:B------:R-:W-:Y:S01]  /*0150*/  IMAD.MOV.U32 R8, RZ, RZ, 0x2 ;  /* 0x00000002ff087424 */ /* 0x000fe200078e00ff */
[----:B------:R-:W-:Y:S01]  /*0160*/  MOV R0, 0x0 ;  /* 0x0000000000007802 */ /* 0x000fe20000000f00 */
[----:B------:R-:W-:-:S03]  /*0170*/  IMAD.MOV.U32 R10, RZ, RZ, RZ ;  /* 0x000000ffff0a7224 */ /* 0x000fc600078e00ff */
[----:B------:R-:W-:Y:S01]  /*0180*/  STL [R1+0x8], R8 ;  /* 0x0000080801007387 */ /* 0x000fe20000100800 */
[----:B------:R1:W2:Y:S01]  /*0190*/  LDC.64 R2, c[0x4][R0] ;  /* 0x0100000000027b82 */ /* 0x0002a20000000a00 */
[----:B0-----:R-:W-:-:S09]  /*01a0*/  ULEA UR4, UR5, UR4, 0x18 ;  /* 0x0000000405047291 */ /* 0x001fd2000f8ec0ff */
[----:B------:R-:W0:Y:S02]  /*01b0*/  LDS R11, [UR4] ;  /* 0x00000004ff0b7984 */ /* 0x000e240008000800 */
[----:B------:R-:W3:Y:S02]  /*01c0*/  LDCU.64 UR4, c[0x4][0x8] ;  /* 0x01000100ff0477ac */ /* 0x000ee40008000a00 */
[----:B---3--:R-:W-:Y:S02]  /*01d0*/  IMAD.U32 R4, RZ, RZ, UR4 ;  /* 0x00000004ff047e24 */ /* 0x008fe4000f8e00ff */
[----:B------:R-:W-:Y:S01]  /*01e0*/  IMAD.U32 R5, RZ, RZ, UR5 ;  /* 0x00000005ff057e24 */ /* 0x000fe2000f8e00ff */
[----:B0-2---:R1:W-:Y:S06]  /*01f0*/  STL.64 [R1], R10 ;  /* 0x0000000a01007387 */ /* 0x0053ec0000100a00 */
[----:B------:R-:W-:-:S07]  /*0200*/  LEPC R20, `(.L_x_2) ;  /* 0x000000001014794e */ /* 0x000fce0000000000 */
[----:B-1----:R-:W-:Y:S05]  /*0210*/  CALL.ABS.NOINC R2 ;  /* 0x0000000002007343 */ /* 0x002fea0003c00000 */
.L_x_2:
[----:B------:R-:W-:Y:S05]  /*0220*/  EXIT ;  /* 0x000000000000794d */ /* 0x000fea0003800000 */
.L_x_0:
[----:B------:R-:W-:-:S13]  /*0230*/  ISETP.NE.AND P0, PT, R0, 0x13, PT ;  /* 0x000000130000780c */ /* 0x000fda0003f05270 */
[----:B------:R-:W-:Y:S05]  /*0240*/  @!P0 BRA `(.L_x_3) ;  /* 0x0000000000208947 */ /* 0x000fea0003800000 */
[----:B------:R-:W-:-:S13]  /*0250*/  ISETP.NE.AND P0, PT, R0, 0x5, PT ;  /* 0x000000050000780c */ /* 0x000fda0003f05270 */
[----:B------:R-:W-:Y:S05]  /*0260*/  @P0 EXIT ;  /* 0x000000000000094d */ /* 0x000fea0003800000 */
[----:B------:R-:W0:Y:S01]  /*0270*/  S2UR UR5, SR_CgaCtaId ;  /* 0x00000000000579c3 */ /* 0x000e220000008800 */
[----:B------:R-:W-:Y:S01]  /*0280*/  UMOV UR4, 0x400 ;  /* 0x0000040000047882 */ /* 0x000fe20000000000 */
[----:B------:R-:W-:Y:S01]  /*0290*/  IMAD.MOV.U32 R0, RZ, RZ, 0x5 ;  /* 0x00000005ff007424 */ /* 0x000fe200078e00ff */
[----:B0-----:R-:W-:-:S09]  /*02a0*/  ULEA UR4, UR5, UR4, 0x18 ;  /* 0x0000000405047291 */ /* 0x001fd2000f8ec0ff */
[----:B------:R-:W-:Y:S01]  /*02b0*/  STS [UR4], R0 ;  /* 0x00000000ff007988 */ /* 0x000fe20008000804 */
[----:B------:R-:W-:Y:S05]  /*02c0*/  EXIT ;  /* 0x000000000000794d */ /* 0x000fea0003800000 */
.L_x_3:
[----:B------:R-:W0:Y:S01]  /*02d0*/  S2UR UR5, SR_CgaCtaId ;  /* 0x00000000000579c3 */ /* 0x000e220000008800 */
[----:B------:R-:W-:Y:S01]  /*02e0*/  UMOV UR4, 0x400 ;  /* 0x0000040000047882 */ /* 0x000fe20000000000 */
[----:B------:R-:W-:Y:S01]  /*02f0*/  MOV R8, 0x0 ;  /* 0x0000000000087802 */ /* 0x000fe20000000f00 */
[----:B------:R-:W-:-:S05]  /*0300*/  IMAD.MOV.U32 R0, RZ, RZ, 0x13 ;  /* 0x00000013ff007424 */ /* 0x000fca00078e00ff */
[----:B------:R-:W-:Y:S01]  /*0310*/  STL [R1+0x8], R0 ;  /* 0x0000080001007387 */ /* 0x000fe20000100800 */
[----:B------:R-:W1:Y:S01]  /*0320*/  LDC.64 R8, c[0x4][R8] ;  /* 0x0100000008087b82 */ /* 0x000e620000000a00 */
[----:B0-----:R-:W-:-:S09]  /*0330*/  ULEA UR4, UR5, UR4, 0x18 ;  /* 0x0000000405047291 */ /* 0x001fd2000f8ec0ff */
[----:B------:R-:W0:Y:S02]  /*0340*/  LDS R3, [UR4] ;  /* 0x00000004ff037984 */ /* 0x000e240008000800 */
[----:B------:R-:W2:Y:S02]  /*0350*/  LDCU.64 UR4, c[0x4][0x8] ;  /* 0x01000100ff0477ac */ /* 0x000ea40008000a00 */
[----:B--2---:R-:W-:Y:S02]  /*0360*/  IMAD.U32 R4, RZ, RZ, UR4 ;  /* 0x00000004ff047e24 */ /* 0x004fe4000f8e00ff */
[----:B------:R-:W-:Y:S01]  /*0370*/  IMAD.U32 R5, RZ, RZ, UR5 ;  /* 0x00000005ff057e24 */ /* 0x000fe2000f8e00ff */
[----:B01----:R0:W-:Y:S06]  /*0380*/  STL.64 [R1], R2 ;  /* 0x0000000201007387 */ /* 0x0031ec0000100a00 */
[----:B------:R-:W-:-:S07]  /*0390*/  LEPC R20, `(.L_x_4) ;  /* 0x000000001014794e */ /* 0x000fce0000000000 */
[----:B0-----:R-:W-:Y:S05]  /*03a0*/  CALL.ABS.NOINC R8 ;  /* 0x0000000008007343 */ /* 0x001fea0003c00000 */
.L_x_4:
[----:B------:R-:W-:Y:S05]  /*03b0*/  EXIT ;  /* 0x000000000000794d */ /* 0x000fea0003800000 */
.L_x_5:
[----:B------:R-:W-:-:S00]  /*03c0*/  BRA `(.L_x_5) ;  /* 0xfffffffc00fc7947 */ /* 0x000fc0000383ffff */
[----:B------:R-:W-:-:S00]  /*03d0*/  NOP ;  /* 0x0000000000007918 */ /* 0x000fc00000000000 */
        /* <DEDUP_REMOVED lines=10> */
.L_x_6:


//--------------------- .nv.global.init           --------------------------
	.section	.nv.global.init,"aw",@progbits
.nv.global.init:
	.type		$str,@object
	.size		$str,(.L_0 - $str)
$str:
        /*0000*/ 	.byte	0x0a, 0x20, 0x62, 0x6c, 0x6f, 0x63, 0x6b, 0x20, 0x69, 0x64, 0x3d, 0x20, 0x25, 0x64, 0x20, 0x73
        /*0010*/ 	.byte	0x20, 0x3d, 0x20, 0x25, 0x64, 0x20, 0x69, 0x64, 0x20, 0x3d, 0x20, 0x25, 0x64, 0x00
.L_0:


//--------------------- .nv.shared._Z8mykernelv   --------------------------
	.section	.nv.shared._Z8mykernelv,"aw",@nobits
	.sectionflags	@""
	.align	4
.nv.shared._Z8mykernelv:
	.zero		1028


//--------------------- .nv.shared.reserved.0     --------------------------
	.section	.nv.shared.reserved.0,"aw",@nobits
	.weak		__nv_reservedSMEM_offset_0_alias
	.size		__nv_reservedSMEM_offset_0_alias, 0, 64
	.other		__nv_reservedSMEM_offset_0_alias,@"STO_CUDA_RESERVED_SHARED STV_DEFAULT"
__nv_reservedSMEM_offset_0_alias:
	.zero		0
	.zero		64


//--------------------- .nv.constant0._Z8mykernelv --------------------------
	.section	.nv.constant0._Z8mykernelv,"a",@progbits
	.sectionflags	@""
	.align	4
.nv.constant0._Z8mykernelv:
	.zero		896


//--------------------- SYMBOLS --------------------------

	.type		.nv.reservedSmem.offset0,@object
	.size		.nv.reservedSmem.offset0,0x4
	.type		.nv.reservedSmem.cap,@object
	.size		.nv.reservedSmem.cap,0x4
	.type		vprintf,@function
